//
// Generated by NVIDIA NVVM Compiler
//
// Compiler Build ID: CL-36424714
// Cuda compilation tools, release 13.0, V13.0.88
// Based on NVVM 20.0.0
//

.version 9.0
.target sm_100
.address_size 64

	// .globl	_Z7gTrans3PfS_
// _ZZ7gTrans3PfS_E8buffer_s has been demoted
// _ZZ7gTrans2PfS_E8buffer_s has been demoted
.extern .shared .align 16 .b8 buffer[];

.visible .entry _Z7gTrans3PfS_(
	.param .u64 .ptr .align 1 _Z7gTrans3PfS__param_0,
	.param .u64 .ptr .align 1 _Z7gTrans3PfS__param_1
)
{
	.reg .b32 	%r<22>;
	.reg .b32 	%f<3>;
	.reg .b64 	%rd<9>;
	// demoted variable
	.shared .align 4 .b8 _ZZ7gTrans3PfS_E8buffer_s[16640];
	ld.param.u64 	%rd1, [_Z7gTrans3PfS__param_0];
	ld.param.u64 	%rd2, [_Z7gTrans3PfS__param_1];
	cvta.to.global.u64 	%rd3, %rd2;
	cvta.to.global.u64 	%rd4, %rd1;
	mov.u32 	%r1, %tid.x;
	mov.u32 	%r2, %ctaid.x;
	mov.u32 	%r3, %ntid.x;
	mad.lo.s32 	%r4, %r2, %r3, %r1;
	mov.u32 	%r5, %tid.y;
	mov.u32 	%r6, %ctaid.y;
	mov.u32 	%r7, %ntid.y;
	mad.lo.s32 	%r8, %r6, %r7, %r5;
	mov.u32 	%r9, %nctaid.x;
	mul.lo.s32 	%r10, %r3, %r9;
	mad.lo.s32 	%r11, %r8, %r10, %r4;
	mul.wide.s32 	%rd5, %r11, 4;
	add.s64 	%rd6, %rd4, %rd5;
	ld.global.f32 	%f1, [%rd6];
	mov.u32 	%r12, _ZZ7gTrans3PfS_E8buffer_s;
	mad.lo.s32 	%r13, %r5, 260, %r12;
	shl.b32 	%r14, %r1, 2;
	add.s32 	%r15, %r13, %r14;
	st.shared.f32 	[%r15], %f1;
	bar.sync 	0;
	mad.lo.s32 	%r16, %r6, %r3, %r1;
	mad.lo.s32 	%r17, %r2, %r7, %r5;
	mad.lo.s32 	%r18, %r1, 260, %r12;
	shl.b32 	%r19, %r5, 2;
	add.s32 	%r20, %r18, %r19;
	ld.shared.f32 	%f2, [%r20];
	mad.lo.s32 	%r21, %r17, %r10, %r16;
	mul.wide.s32 	%rd7, %r21, 4;
	add.s64 	%rd8, %rd3, %rd7;
	st.global.f32 	[%rd8], %f2;
	ret;

}
	// .globl	_Z7gTrans2PfS_
.visible .entry _Z7gTrans2PfS_(
	.param .u64 .ptr .align 1 _Z7gTrans2PfS__param_0,
	.param .u64 .ptr .align 1 _Z7gTrans2PfS__param_1
)
{
	.reg .b32 	%r<24>;
	.reg .b32 	%f<3>;
	.reg .b64 	%rd<9>;
	// demoted variable
	.shared .align 4 .b8 _ZZ7gTrans2PfS_E8buffer_s[16384];
	ld.param.u64 	%rd1, [_Z7gTrans2PfS__param_0];
	ld.param.u64 	%rd2, [_Z7gTrans2PfS__param_1];
	cvta.to.global.u64 	%rd3, %rd2;
	cvta.to.global.u64 	%rd4, %rd1;
	mov.u32 	%r1, %tid.x;
	mov.u32 	%r2, %ctaid.x;
	mov.u32 	%r3, %ntid.x;
	mad.lo.s32 	%r4, %r2, %r3, %r1;
	mov.u32 	%r5, %tid.y;
	mov.u32 	%r6, %ctaid.y;
	mov.u32 	%r7, %ntid.y;
	mad.lo.s32 	%r8, %r6, %r7, %r5;
	mov.u32 	%r9, %nctaid.x;
	mul.lo.s32 	%r10, %r3, %r9;
	mad.lo.s32 	%r11, %r8, %r10, %r4;
	mul.wide.s32 	%rd5, %r11, 4;
	add.s64 	%rd6, %rd4, %rd5;
	ld.global.f32 	%f1, [%rd6];
	shl.b32 	%r12, %r5, 8;
	mov.u32 	%r13, _ZZ7gTrans2PfS_E8buffer_s;
	add.s32 	%r14, %r13, %r12;
	shl.b32 	%r15, %r1, 2;
	add.s32 	%r16, %r14, %r15;
	st.shared.f32 	[%r16], %f1;
	bar.sync 	0;
	mad.lo.s32 	%r17, %r6, %r3, %r1;
	mad.lo.s32 	%r18, %r2, %r7, %r5;
	shl.b32 	%r19, %r1, 8;
	add.s32 	%r20, %r13, %r19;
	shl.b32 	%r21, %r5, 2;
	add.s32 	%r22, %r20, %r21;
	ld.shared.f32 	%f2, [%r22];
	mad.lo.s32 	%r23, %r18, %r10, %r17;
	mul.wide.s32 	%rd7, %r23, 4;
	add.s64 	%rd8, %rd3, %rd7;
	st.global.f32 	[%rd8], %f2;
	ret;

}
	// .globl	_Z7gTrans1PfS_
.visible .entry _Z7gTrans1PfS_(
	.param .u64 .ptr .align 1 _Z7gTrans1PfS__param_0,
	.param .u64 .ptr .align 1 _Z7gTrans1PfS__param_1
)
{
	.reg .b32 	%r<22>;
	.reg .b32 	%f<3>;
	.reg .b64 	%rd<9>;

	ld.param.u64 	%rd1, [_Z7gTrans1PfS__param_0];
	ld.param.u64 	%rd2, [_Z7gTrans1PfS__param_1];
	cvta.to.global.u64 	%rd3, %rd2;
	cvta.to.global.u64 	%rd4, %rd1;
	mov.u32 	%r1, %tid.x;
	mov.u32 	%r2, %ctaid.x;
	mov.u32 	%r3, %ntid.x;
	mad.lo.s32 	%r4, %r2, %r3, %r1;
	mov.u32 	%r5, %tid.y;
	mov.u32 	%r6, %ctaid.y;
	mov.u32 	%r7, %ntid.y;
	mad.lo.s32 	%r8, %r6, %r7, %r5;
	mov.u32 	%r9, %nctaid.x;
	mul.lo.s32 	%r10, %r3, %r9;
	mad.lo.s32 	%r11, %r8, %r10, %r4;
	mul.wide.s32 	%rd5, %r11, 4;
	add.s64 	%rd6, %rd4, %rd5;
	ld.global.f32 	%f1, [%rd6];
	mad.lo.s32 	%r12, %r1, %r7, %r5;
	shl.b32 	%r13, %r12, 2;
	mov.u32 	%r14, buffer;
	add.s32 	%r15, %r14, %r13;
	st.shared.f32 	[%r15], %f1;
	bar.sync 	0;
	mad.lo.s32 	%r16, %r6, %r3, %r1;
	mad.lo.s32 	%r17, %r2, %r7, %r5;
	mad.lo.s32 	%r18, %r5, %r3, %r1;
	shl.b32 	%r19, %r18, 2;
	add.s32 	%r20, %r14, %r19;
	ld.shared.f32 	%f2, [%r20];
	mad.lo.s32 	%r21, %r17, %r10, %r16;
	mul.wide.s32 	%rd7, %r21, 4;
	add.s64 	%rd8, %rd3, %rd7;
	st.global.f32 	[%rd8], %f2;
	ret;

}
	// .globl	_Z6gTransPfS_
.visible .entry _Z6gTransPfS_(
	.param .u64 .ptr .align 1 _Z6gTransPfS__param_0,
	.param .u64 .ptr .align 1 _Z6gTransPfS__param_1
)
{
	.reg .b32 	%r<13>;
	.reg .b32 	%f<2>;
	.reg .b64 	%rd<9>;

	ld.param.u64 	%rd1, [_Z6gTransPfS__param_0];
	ld.param.u64 	%rd2, [_Z6gTransPfS__param_1];
	cvta.to.global.u64 	%rd3, %rd2;
	cvta.to.global.u64 	%rd4, %rd1;
	mov.u32 	%r1, %tid.x;
	mov.u32 	%r2, %ctaid.x;
	mov.u32 	%r3, %ntid.x;
	mad.lo.s32 	%r4, %r2, %r3, %r1;
	mov.u32 	%r5, %tid.y;
	mov.u32 	%r6, %ctaid.y;
	mov.u32 	%r7, %ntid.y;
	mad.lo.s32 	%r8, %r6, %r7, %r5;
	mov.u32 	%r9, %nctaid.x;
	mul.lo.s32 	%r10, %r3, %r9;
	mad.lo.s32 	%r11, %r8, %r10, %r4;
	mul.wide.s32 	%rd5, %r11, 4;
	add.s64 	%rd6, %rd4, %rd5;
	ld.global.f32 	%f1, [%rd6];
	mad.lo.s32 	%r12, %r4, %r10, %r8;
	mul.wide.s32 	%rd7, %r12, 4;
	add.s64 	%rd8, %rd3, %rd7;
	st.global.f32 	[%rd8], %f1;
	ret;

}
	// .globl	_Z5gInitPf
.visible .entry _Z5gInitPf(
	.param .u64 .ptr .align 1 _Z5gInitPf_param_0
)
{
	.reg .b32 	%r<11>;
	.reg .b32 	%f<2>;
	.reg .b64 	%rd<5>;

	ld.param.u64 	%rd1, [_Z5gInitPf_param_0];
	cvta.to.global.u64 	%rd2, %rd1;
	mov.u32 	%r1, %tid.x;
	mov.u32 	%r2, %ctaid.x;
	mov.u32 	%r3, %ntid.x;
	mov.u32 	%r4, %tid.y;
	mov.u32 	%r5, %ctaid.y;
	mov.u32 	%r6, %ntid.y;
	mad.lo.s32 	%r7, %r5, %r6, %r4;
	mov.u32 	%r8, %nctaid.x;
	mad.lo.s32 	%r9, %r7, %r8, %r2;
	mad.lo.s32 	%r10, %r9, %r3, %r1;
	cvt.rn.f32.s32 	%f1, %r10;
	mul.wide.s32 	%rd3, %r10, 4;
	add.s64 	%rd4, %rd2, %rd3;
	st.global.f32 	[%rd4], %f1;
	ret;

}


// ===== COMPILED SASS (sm_100) =====

	.target	sm_100

	.elftype	@"ET_EXEC"


//--------------------- .note.nv.tkinfo           --------------------------
	.section	.note.nv.tkinfo,"",@"SHT_NOTE"
	.sectionflags	@"SHF_NOTE_NV_TKINFO"
	.tkinfo
        /*0018*/ 	.word	0x00000002
        /*0030*/ 	.string	""
        /*0030*/ 	.string	"ptxas"
        /*0030*/ 	.string	"Cuda compilation tools, release 13.0, V13.0.88"
        /*0030*/ 	.string	"Build cuda_13.0.r13.0/compiler.36424714_0"
        /*0030*/ 	.string	"-arch sm_100 -m 64 "



//--------------------- .note.nv.cuinfo           --------------------------
	.section	.note.nv.cuinfo,"",@"SHT_NOTE"
	.sectionflags	@"SHF_NOTE_NV_CUINFO"
        /*0018*/ 	.short	0x0002
        /*001a*/ 	.short	0x0064
        /*001c*/ 	.short	0x0082
	.zero		2


//--------------------- .nv.info                  --------------------------
	.section	.nv.info,"",@"SHT_CUDA_INFO"
	.align	4


	//----- nvinfo : EIATTR_REGCOUNT
	.align		4
        /*0000*/ 	.byte	0x04, 0x2f
        /*0002*/ 	.short	(.L_1 - .L_0)
	.align		4
.L_0:
        /*0004*/ 	.word	index@(_Z7gTrans3PfS_)
        /*0008*/ 	.word	0x00000010


	//----- nvinfo : EIATTR_FRAME_SIZE
	.align		4
.L_1:
        /*000c*/ 	.byte	0x04, 0x11
        /*000e*/ 	.short	(.L_3 - .L_2)
	.align		4
.L_2:
        /*0010*/ 	.word	index@(_Z7gTrans3PfS_)
        /*0014*/ 	.word	0x00000000


	//----- nvinfo : EIATTR_REGCOUNT
	.align		4
.L_3:
        /*0018*/ 	.byte	0x04, 0x2f
        /*001a*/ 	.short	(.L_5 - .L_4)
	.align		4
.L_4:
        /*001c*/ 	.word	index@(_Z7gTrans2PfS_)
        /*0020*/ 	.word	0x0000000f


	//----- nvinfo : EIATTR_FRAME_SIZE
	.align		4
.L_5:
        /*0024*/ 	.byte	0x04, 0x11
        /*0026*/ 	.short	(.L_7 - .L_6)
	.align		4
.L_6:
        /*0028*/ 	.word	index@(_Z7gTrans2PfS_)
        /*002c*/ 	.word	0x00000000


	//----- nvinfo : EIATTR_REGCOUNT
	.align		4
.L_7:
        /*0030*/ 	.byte	0x04, 0x2f
        /*0032*/ 	.short	(.L_9 - .L_8)
	.align		4
.L_8:
        /*0034*/ 	.word	index@(_Z7gTrans1PfS_)
        /*0038*/ 	.word	0x0000000f


	//----- nvinfo : EIATTR_FRAME_SIZE
	.align		4
.L_9:
        /*003c*/ 	.byte	0x04, 0x11
        /*003e*/ 	.short	(.L_11 - .L_10)
	.align		4
.L_10:
        /*0040*/ 	.word	index@(_Z7gTrans1PfS_)
        /*0044*/ 	.word	0x00000000


	//----- nvinfo : EIATTR_REGCOUNT
	.align		4
.L_11:
        /*0048*/ 	.byte	0x04, 0x2f
        /*004a*/ 	.short	(.L_13 - .L_12)
	.align		4
.L_12:
        /*004c*/ 	.word	index@(_Z6gTransPfS_)
        /*0050*/ 	.word	0x0000000a


	//----- nvinfo : EIATTR_FRAME_SIZE
	.align		4
.L_13:
        /*0054*/ 	.byte	0x04, 0x11
        /*0056*/ 	.short	(.L_15 - .L_14)
	.align		4
.L_14:
        /*0058*/ 	.word	index@(_Z6gTransPfS_)
        /*005c*/ 	.word	0x00000000


	//----- nvinfo : EIATTR_REGCOUNT
	.align		4
.L_15:
        /*0060*/ 	.byte	0x04, 0x2f
        /*0062*/ 	.short	(.L_17 - .L_16)
	.align		4
.L_16:
        /*0064*/ 	.word	index@(_Z5gInitPf)
        /*0068*/ 	.word	0x0000000c


	//----- nvinfo : EIATTR_FRAME_SIZE
	.align		4
.L_17:
        /*006c*/ 	.byte	0x04, 0x11
        /*006e*/ 	.short	(.L_19 - .L_18)
	.align		4
.L_18:
        /*0070*/ 	.word	index@(_Z5gInitPf)
        /*0074*/ 	.word	0x00000000


	//----- nvinfo : EIATTR_MIN_STACK_SIZE
	.align		4
.L_19:
        /*0078*/ 	.byte	0x04, 0x12
        /*007a*/ 	.short	(.L_21 - .L_20)
	.align		4
.L_20:
        /*007c*/ 	.word	index@(_Z5gInitPf)
        /*0080*/ 	.word	0x00000000


	//----- nvinfo : EIATTR_MIN_STACK_SIZE
	.align		4
.L_21:
        /*0084*/ 	.byte	0x04, 0x12
        /*0086*/ 	.short	(.L_23 - .L_22)
	.align		4
.L_22:
        /*0088*/ 	.word	index@(_Z6gTransPfS_)
        /*008c*/ 	.word	0x00000000


	//----- nvinfo : EIATTR_MIN_STACK_SIZE
	.align		4
.L_23:
        /*0090*/ 	.byte	0x04, 0x12
        /*0092*/ 	.short	(.L_25 - .L_24)
	.align		4
.L_24:
        /*0094*/ 	.word	index@(_Z7gTrans1PfS_)
        /*0098*/ 	.word	0x00000000


	//----- nvinfo : EIATTR_MIN_STACK_SIZE
	.align		4
.L_25:
        /*009c*/ 	.byte	0x04, 0x12
        /*009e*/ 	.short	(.L_27 - .L_26)
	.align		4
.L_26:
        /*00a0*/ 	.word	index@(_Z7gTrans2PfS_)
        /*00a4*/ 	.word	0x00000000


	//----- nvinfo : EIATTR_MIN_STACK_SIZE
	.align		4
.L_27:
        /*00a8*/ 	.byte	0x04, 0x12
        /*00aa*/ 	.short	(.L_29 - .L_28)
	.align		4
.L_28:
        /*00ac*/ 	.word	index@(_Z7gTrans3PfS_)
        /*00b0*/ 	.word	0x00000000
.L_29:


//--------------------- .nv.compat                --------------------------
	.section	.nv.compat,"",@"SHT_CUDA_COMPAT_INFO"
	.align	4
        /*0000*/ 	.byte	0x02, 0x09, 0x00, 0x00, 0x02, 0x02, 0x01, 0x00, 0x02, 0x05, 0x05, 0x00, 0x03, 0x07, 0x01, 0x01
        /*0010*/ 	.byte	0x02, 0x03, 0x00, 0x00, 0x02, 0x06, 0x01, 0x00, 0x04, 0x0b, 0x08, 0x00, 0x09, 0x00, 0x00, 0x00
        /*0020*/ 	.byte	0x00, 0x00, 0x00, 0x00


//--------------------- .nv.info._Z5gInitPf       --------------------------
	.section	.nv.info._Z5gInitPf,"",@"SHT_CUDA_INFO"
	.sectionflags	@""
	.align	4


	//----- nvinfo : EIATTR_CUDA_API_VERSION
	.align		4
        /*0000*/ 	.byte	0x04, 0x37
        /*0002*/ 	.short	(.L_31 - .L_30)
.L_30:
        /*0004*/ 	.word	0x00000082


	//----- nvinfo : EIATTR_KPARAM_INFO
	.align		4
.L_31:
        /*0008*/ 	.byte	0x04, 0x17
        /*000a*/ 	.short	(.L_33 - .L_32)
.L_32:
        /*000c*/ 	.word	0x00000000
        /*0010*/ 	.short	0x0000
        /*0012*/ 	.short	0x0000
        /*0014*/ 	.byte	0x00, 0xf5, 0x21, 0x00


	//----- nvinfo : EIATTR_SPARSE_MMA_MASK
	.align		4
.L_33:
        /*0018*/ 	.byte	0x03, 0x50
        /*001a*/ 	.short	0x0000


	//----- nvinfo : EIATTR_MAXREG_COUNT
	.align		4
        /*001c*/ 	.byte	0x03, 0x1b
        /*001e*/ 	.short	0x00ff


	//----- nvinfo : EIATTR_MERCURY_ISA_VERSION
	.align		4
        /*0020*/ 	.byte	0x03, 0x5f
        /*0022*/ 	.short	0x0101


	//----- nvinfo : EIATTR_VRC_CTA_INIT_COUNT
	.align		4
        /*0024*/ 	.byte	0x02, 0x4a
	.zero		1
	.zero		1


	//----- nvinfo : EIATTR_EXIT_INSTR_OFFSETS
	.align		4
        /*0028*/ 	.byte	0x04, 0x1c
        /*002a*/ 	.short	(.L_35 - .L_34)


	//   ....[0]....
.L_34:
        /*002c*/ 	.word	0x00000100


	//----- nvinfo : EIATTR_CBANK_PARAM_SIZE
	.align		4
.L_35:
        /*0030*/ 	.byte	0x03, 0x19
        /*0032*/ 	.short	0x0008


	//----- nvinfo : EIATTR_PARAM_CBANK
	.align		4
        /*0034*/ 	.byte	0x04, 0x0a
        /*0036*/ 	.short	(.L_37 - .L_36)
	.align		4
.L_36:
        /*0038*/ 	.word	index@(.nv.constant0._Z5gInitPf)
        /*003c*/ 	.short	0x0380
        /*003e*/ 	.short	0x0008


	//----- nvinfo : EIATTR_SW_WAR
	.align		4
.L_37:
        /*0040*/ 	.byte	0x04, 0x36
        /*0042*/ 	.short	(.L_39 - .L_38)
.L_38:
        /*0044*/ 	.word	0x00000008
.L_39:


//--------------------- .nv.info._Z6gTransPfS_    --------------------------
	.section	.nv.info._Z6gTransPfS_,"",@"SHT_CUDA_INFO"
	.sectionflags	@""
	.align	4


	//----- nvinfo : EIATTR_CUDA_API_VERSION
	.align		4
        /*0000*/ 	.byte	0x04, 0x37
        /*0002*/ 	.short	(.L_41 - .L_40)
.L_40:
        /*0004*/ 	.word	0x00000082


	//----- nvinfo : EIATTR_KPARAM_INFO
	.align		4
.L_41:
        /*0008*/ 	.byte	0x04, 0x17
        /*000a*/ 	.short	(.L_43 - .L_42)
.L_42:
        /*000c*/ 	.word	0x00000000
        /*0010*/ 	.short	0x0001
        /*0012*/ 	.short	0x0008
        /*0014*/ 	.byte	0x00, 0xf5, 0x21, 0x00


	//----- nvinfo : EIATTR_KPARAM_INFO
	.align		4
.L_43:
        /*0018*/ 	.byte	0x04, 0x17
        /*001a*/ 	.short	(.L_45 - .L_44)
.L_44:
        /*001c*/ 	.word	0x00000000
        /*0020*/ 	.short	0x0000
        /*0022*/ 	.short	0x0000
        /*0024*/ 	.byte	0x00, 0xf5, 0x21, 0x00


	//----- nvinfo : EIATTR_SPARSE_MMA_MASK
	.align		4
.L_45:
        /*0028*/ 	.byte	0x03, 0x50
        /*002a*/ 	.short	0x0000


	//----- nvinfo : EIATTR_MAXREG_COUNT
	.align		4
        /*002c*/ 	.byte	0x03, 0x1b
        /*002e*/ 	.short	0x00ff


	//----- nvinfo : EIATTR_MERCURY_ISA_VERSION
	.align		4
        /*0030*/ 	.byte	0x03, 0x5f
        /*0032*/ 	.short	0x0101


	//----- nvinfo : EIATTR_VRC_CTA_INIT_COUNT
	.align		4
        /*0034*/ 	.byte	0x02, 0x4a
	.zero		1
	.zero		1


	//----- nvinfo : EIATTR_EXIT_INSTR_OFFSETS
	.align		4
        /*0038*/ 	.byte	0x04, 0x1c
        /*003a*/ 	.short	(.L_47 - .L_46)


	//   ....[0]....
.L_46:
        /*003c*/ 	.word	0x00000140


	//----- nvinfo : EIATTR_CBANK_PARAM_SIZE
	.align		4
.L_47:
        /*0040*/ 	.byte	0x03, 0x19
        /*0042*/ 	.short	0x0010


	//----- nvinfo : EIATTR_PARAM_CBANK
	.align		4
        /*0044*/ 	.byte	0x04, 0x0a
        /*0046*/ 	.short	(.L_49 - .L_48)
	.align		4
.L_48:
        /*0048*/ 	.word	index@(.nv.constant0._Z6gTransPfS_)
        /*004c*/ 	.short	0x0380
        /*004e*/ 	.short	0x0010


	//----- nvinfo : EIATTR_SW_WAR
	.align		4
.L_49:
        /*0050*/ 	.byte	0x04, 0x36
        /*0052*/ 	.short	(.L_51 - .L_50)
.L_50:
        /*0054*/ 	.word	0x00000008
.L_51:


//--------------------- .nv.info._Z7gTrans1PfS_   --------------------------
	.section	.nv.info._Z7gTrans1PfS_,"",@"SHT_CUDA_INFO"
	.sectionflags	@""
	.align	4


	//----- nvinfo : EIATTR_CUDA_API_VERSION
	.align		4
        /*0000*/ 	.byte	0x04, 0x37
        /*0002*/ 	.short	(.L_53 - .L_52)
.L_52:
        /*0004*/ 	.word	0x00000082


	//----- nvinfo : EIATTR_KPARAM_INFO
	.align		4
.L_53:
        /*0008*/ 	.byte	0x04, 0x17
        /*000a*/ 	.short	(.L_55 - .L_54)
.L_54:
        /*000c*/ 	.word	0x00000000
        /*0010*/ 	.short	0x0001
        /*0012*/ 	.short	0x0008
        /*0014*/ 	.byte	0x00, 0xf5, 0x21, 0x00


	//----- nvinfo : EIATTR_KPARAM_INFO
	.align		4
.L_55:
        /*0018*/ 	.byte	0x04, 0x17
        /*001a*/ 	.short	(.L_57 - .L_56)
.L_56:
        /*001c*/ 	.word	0x00000000
        /*0020*/ 	.short	0x0000
        /*0022*/ 	.short	0x0000
        /*0024*/ 	.byte	0x00, 0xf5, 0x21, 0x00


	//----- nvinfo : EIATTR_SPARSE_MMA_MASK
	.align		4
.L_57:
        /*0028*/ 	.byte	0x03, 0x50
        /*002a*/ 	.short	0x0000


	//----- nvinfo : EIATTR_MAXREG_COUNT
	.align		4
        /*002c*/ 	.byte	0x03, 0x1b
        /*002e*/ 	.short	0x00ff


	//----- nvinfo : EIATTR_NUM_BARRIERS
	.align		4
        /*0030*/ 	.byte	0x02, 0x4c
        /*0032*/ 	.byte	0x01
	.zero		1


	//----- nvinfo : EIATTR_MERCURY_ISA_VERSION
	.align		4
        /*0034*/ 	.byte	0x03, 0x5f
        /*0036*/ 	.short	0x0101


	//----- nvinfo : EIATTR_VRC_CTA_INIT_COUNT
	.align		4
        /*0038*/ 	.byte	0x02, 0x4a
	.zero		1
	.zero		1


	//----- nvinfo : EIATTR_EXIT_INSTR_OFFSETS
	.align		4
        /*003c*/ 	.byte	0x04, 0x1c
        /*003e*/ 	.short	(.L_59 - .L_58)


	//   ....[0]....
.L_58:
        /*0040*/ 	.word	0x00000200


	//----- nvinfo : EIATTR_CBANK_PARAM_SIZE
	.align		4
.L_59:
        /*0044*/ 	.byte	0x03, 0x19
        /*0046*/ 	.short	0x0010


	//----- nvinfo : EIATTR_PARAM_CBANK
	.align		4
        /*0048*/ 	.byte	0x04, 0x0a
        /*004a*/ 	.short	(.L_61 - .L_60)
	.align		4
.L_60:
        /*004c*/ 	.word	index@(.nv.constant0._Z7gTrans1PfS_)
        /*0050*/ 	.short	0x0380
        /*0052*/ 	.short	0x0010


	//----- nvinfo : EIATTR_SW_WAR
	.align		4
.L_61:
        /*0054*/ 	.byte	0x04, 0x36
        /*0056*/ 	.short	(.L_63 - .L_62)
.L_62:
        /*0058*/ 	.word	0x00000008
.L_63:


//--------------------- .nv.info._Z7gTrans2PfS_   --------------------------
	.section	.nv.info._Z7gTrans2PfS_,"",@"SHT_CUDA_INFO"
	.sectionflags	@""
	.align	4


	//----- nvinfo : EIATTR_CUDA_API_VERSION
	.align		4
        /*0000*/ 	.byte	0x04, 0x37
        /*0002*/ 	.short	(.L_65 - .L_64)
.L_64:
        /*0004*/ 	.word	0x00000082


	//----- nvinfo : EIATTR_KPARAM_INFO
	.align		4
.L_65:
        /*0008*/ 	.byte	0x04, 0x17
        /*000a*/ 	.short	(.L_67 - .L_66)
.L_66:
        /*000c*/ 	.word	0x00000000
        /*0010*/ 	.short	0x0001
        /*0012*/ 	.short	0x0008
        /*0014*/ 	.byte	0x00, 0xf5, 0x21, 0x00


	//----- nvinfo : EIATTR_KPARAM_INFO
	.align		4
.L_67:
        /*0018*/ 	.byte	0x04, 0x17
        /*001a*/ 	.short	(.L_69 - .L_68)
.L_68:
        /*001c*/ 	.word	0x00000000
        /*0020*/ 	.short	0x0000
        /*0022*/ 	.short	0x0000
        /*0024*/ 	.byte	0x00, 0xf5, 0x21, 0x00


	//----- nvinfo : EIATTR_SPARSE_MMA_MASK
	.align		4
.L_69:
        /*0028*/ 	.byte	0x03, 0x50
        /*002a*/ 	.short	0x0000


	//----- nvinfo : EIATTR_MAXREG_COUNT
	.align		4
        /*002c*/ 	.byte	0x03, 0x1b
        /*002e*/ 	.short	0x00ff


	//----- nvinfo : EIATTR_NUM_BARRIERS
	.align		4
        /*0030*/ 	.byte	0x02, 0x4c
        /*0032*/ 	.byte	0x01
	.zero		1


	//----- nvinfo : EIATTR_MERCURY_ISA_VERSION
	.align		4
        /*0034*/ 	.byte	0x03, 0x5f
        /*0036*/ 	.short	0x0101


	//----- nvinfo : EIATTR_VRC_CTA_INIT_COUNT
	.align		4
        /*0038*/ 	.byte	0x02, 0x4a
	.zero		1
	.zero		1


	//----- nvinfo : EIATTR_EXIT_INSTR_OFFSETS
	.align		4
        /*003c*/ 	.byte	0x04, 0x1c
        /*003e*/ 	.short	(.L_71 - .L_70)


	//   ....[0]....
.L_70:
        /*0040*/ 	.word	0x00000200


	//----- nvinfo : EIATTR_CBANK_PARAM_SIZE
	.align		4
.L_71:
        /*0044*/ 	.byte	0x03, 0x19
        /*0046*/ 	.short	0x0010


	//----- nvinfo : EIATTR_PARAM_CBANK
	.align		4
        /*0048*/ 	.byte	0x04, 0x0a
        /*004a*/ 	.short	(.L_73 - .L_72)
	.align		4
.L_72:
        /*004c*/ 	.word	index@(.nv.constant0._Z7gTrans2PfS_)
        /*0050*/ 	.short	0x0380
        /*0052*/ 	.short	0x0010


	//----- nvinfo : EIATTR_SW_WAR
	.align		4
.L_73:
        /*0054*/ 	.byte	0x04, 0x36
        /*0056*/ 	.short	(.L_75 - .L_74)
.L_74:
        /*0058*/ 	.word	0x00000008
.L_75:


//--------------------- .nv.info._Z7gTrans3PfS_   --------------------------
	.section	.nv.info._Z7gTrans3PfS_,"",@"SHT_CUDA_INFO"
	.sectionflags	@""
	.align	4


	//----- nvinfo : EIATTR_CUDA_API_VERSION
	.align		4
        /*0000*/ 	.byte	0x04, 0x37
        /*0002*/ 	.short	(.L_77 - .L_76)
.L_76:
        /*0004*/ 	.word	0x00000082


	//----- nvinfo : EIATTR_KPARAM_INFO
	.align		4
.L_77:
        /*0008*/ 	.byte	0x04, 0x17
        /*000a*/ 	.short	(.L_79 - .L_78)
.L_78:
        /*000c*/ 	.word	0x00000000
        /*0010*/ 	.short	0x0001
        /*0012*/ 	.short	0x0008
        /*0014*/ 	.byte	0x00, 0xf5, 0x21, 0x00


	//----- nvinfo : EIATTR_KPARAM_INFO
	.align		4
.L_79:
        /*0018*/ 	.byte	0x04, 0x17
        /*001a*/ 	.short	(.L_81 - .L_80)
.L_80:
        /*001c*/ 	.word	0x00000000
        /*0020*/ 	.short	0x0000
        /*0022*/ 	.short	0x0000
        /*0024*/ 	.byte	0x00, 0xf5, 0x21, 0x00


	//----- nvinfo : EIATTR_SPARSE_MMA_MASK
	.align		4
.L_81:
        /*0028*/ 	.byte	0x03, 0x50
        /*002a*/ 	.short	0x0000


	//----- nvinfo : EIATTR_MAXREG_COUNT
	.align		4
        /*002c*/ 	.byte	0x03, 0x1b
        /*002e*/ 	.short	0x00ff


	//----- nvinfo : EIATTR_NUM_BARRIERS
	.align		4
        /*0030*/ 	.byte	0x02, 0x4c
        /*0032*/ 	.byte	0x01
	.zero		1


	//----- nvinfo : EIATTR_MERCURY_ISA_VERSION
	.align		4
        /*0034*/ 	.byte	0x03, 0x5f
        /*0036*/ 	.short	0x0101


	//----- nvinfo : EIATTR_VRC_CTA_INIT_COUNT
	.align		4
        /*0038*/ 	.byte	0x02, 0x4a
	.zero		1
	.zero		1


	//----- nvinfo : EIATTR_EXIT_INSTR_OFFSETS
	.align		4
        /*003c*/ 	.byte	0x04, 0x1c
        /*003e*/ 	.short	(.L_83 - .L_82)


	//   ....[0]....
.L_82:
        /*0040*/ 	.word	0x00000200


	//----- nvinfo : EIATTR_CBANK_PARAM_SIZE
	.align		4
.L_83:
        /*0044*/ 	.byte	0x03, 0x19
        /*0046*/ 	.short	0x0010


	//----- nvinfo : EIATTR_PARAM_CBANK
	.align		4
        /*0048*/ 	.byte	0x04, 0x0a
        /*004a*/ 	.short	(.L_85 - .L_84)
	.align		4
.L_84:
        /*004c*/ 	.word	index@(.nv.constant0._Z7gTrans3PfS_)
        /*0050*/ 	.short	0x0380
        /*0052*/ 	.short	0x0010


	//----- nvinfo : EIATTR_SW_WAR
	.align		4
.L_85:
        /*0054*/ 	.byte	0x04, 0x36
        /*0056*/ 	.short	(.L_87 - .L_86)
.L_86:
        /*0058*/ 	.word	0x00000008
.L_87:


//--------------------- .nv.callgraph             --------------------------
	.section	.nv.callgraph,"",@"SHT_CUDA_CALLGRAPH"
	.align	4
	.sectionentsize	8
	.align		4
        /*0000*/ 	.word	0x00000000
	.align		4
        /*0004*/ 	.word	0xffffffff
	.align		4
        /*0008*/ 	.word	0x00000000
	.align		4
        /*000c*/ 	.word	0xfffffffe
	.align		4
        /*0010*/ 	.word	0x00000000
	.align		4
        /*0014*/ 	.word	0xfffffffd
	.align		4
        /*0018*/ 	.word	0x00000000
	.align		4
        /*001c*/ 	.word	0xfffffffc


//--------------------- .text._Z5gInitPf          --------------------------
	.section	.text._Z5gInitPf,"ax",@progbits
	.align	128
        .global         _Z5gInitPf
        .type           _Z5gInitPf,@function
        .size           _Z5gInitPf,(.L_x_5 - _Z5gInitPf)
        .other          _Z5gInitPf,@"STO_CUDA_ENTRY STV_DEFAULT"
_Z5gInitPf:
.text._Z5gInitPf:
[----:B------:R-:W-:Y:S01]  /*0000*/  LDC R1, c[0x0][0x37c] ;  /* 0x0000df00ff017b82 */ /* 0x000fe20000000800 */
[----:B------:R-:W0:Y:S01]  /*0010*/  S2R R0, SR_TID.Y ;  /* 0x0000000000007919 */ /* 0x000e220000002200 */
[----:B------:R-:W1:Y:S06]  /*0020*/  LDCU UR7, c[0x0][0x360] ;  /* 0x00006c00ff0777ac */ /* 0x000e6c0008000800 */
[----:B------:R-:W0:Y:S01]  /*0030*/  S2UR UR4, SR_CTAID.Y ;  /* 0x00000000000479c3 */ /* 0x000e220000002600 */
[----:B------:R-:W1:Y:S07]  /*0040*/  S2R R5, SR_TID.X ;  /* 0x0000000000057919 */ /* 0x000e6e0000002100 */
[----:B------:R-:W0:Y:S08]  /*0050*/  LDC R7, c[0x0][0x364] ;  /* 0x0000d900ff077b82 */ /* 0x000e300000000800 */
[----:B------:R-:W2:Y:S08]  /*0060*/  S2UR UR6, SR_CTAID.X ;  /* 0x00000000000679c3 */ /* 0x000eb00000002500 */
[----:B------:R-:W2:Y:S08]  /*0070*/  LDC R9, c[0x0][0x370] ;  /* 0x0000dc00ff097b82 */ /* 0x000eb00000000800 */
[----:B------:R-:W3:Y:S01]  /*0080*/  LDC.64 R2, c[0x0][0x380] ;  /* 0x0000e000ff027b82 */ /* 0x000ee20000000a00 */
[----:B0-----:R-:W-:Y:S01]  /*0090*/  IMAD R0, R7, UR4, R0 ;  /* 0x0000000407007c24 */ /* 0x001fe2000f8e0200 */
[----:B------:R-:W0:Y:S03]  /*00a0*/  LDCU.64 UR4, c[0x0][0x358] ;  /* 0x00006b00ff0477ac */ /* 0x000e260008000a00 */
[----:B--2---:R-:W-:-:S04]  /*00b0*/  IMAD R0, R0, R9, UR6 ;  /* 0x0000000600007e24 */ /* 0x004fc8000f8e0209 */
[----:B-1----:R-:W-:-:S04]  /*00c0*/  IMAD R5, R0, UR7, R5 ;  /* 0x0000000700057c24 */ /* 0x002fc8000f8e0205 */
[----:B---3--:R-:W-:Y:S01]  /*00d0*/  IMAD.WIDE R2, R5, 0x4, R2 ;  /* 0x0000000405027825 */ /* 0x008fe200078e0202 */
[----:B------:R-:W-:-:S05]  /*00e0*/  I2FP.F32.S32 R5, R5 ;  /* 0x0000000500057245 */ /* 0x000fca0000201400 */
[----:B0-----:R-:W-:Y:S01]  /*00f0*/  STG.E desc[UR4][R2.64], R5 ;  /* 0x0000000502007986 */ /* 0x001fe2000c101904 */
[----:B------:R-:W-:Y:S05]  /*0100*/  EXIT ;  /* 0x000000000000794d */ /* 0x000fea0003800000 */
.L_x_0:
[----:B------:R-:W-:-:S00]  /*0110*/  BRA `(.L_x_0) ;  /* 0xfffffffc00fc7947 */ /* 0x000fc0000383ffff */
[----:B------:R-:W-:-:S00]  /*0120*/  NOP ;  /* 0x0000000000007918 */ /* 0x000fc00000000000 */
        /* <DEDUP_REMOVED lines=13> */
.L_x_5:


//--------------------- .text._Z6gTransPfS_       --------------------------
	.section	.text._Z6gTransPfS_,"ax",@progbits
	.align	128
        .global         _Z6gTransPfS_
        .type           _Z6gTransPfS_,@function
        .size           _Z6gTransPfS_,(.L_x_6 - _Z6gTransPfS_)
        .other          _Z6gTransPfS_,@"STO_CUDA_ENTRY STV_DEFAULT"
_Z6gTransPfS_:
.text._Z6gTransPfS_:
[----:B------:R-:W-:Y:S01]  /*0000*/  LDC R1, c[0x0][0x37c] ;  /* 0x0000df00ff017b82 */ /* 0x000fe20000000800 */
[----:B------:R-:W0:Y:S07]  /*0010*/  S2R R7, SR_TID.Y ;  /* 0x0000000000077919 */ /* 0x000e2e0000002200 */
[----:B------:R-:W1:Y:S01]  /*0020*/  LDC R5, c[0x0][0x360] ;  /* 0x0000d800ff057b82 */ /* 0x000e620000000800 */
[----:B------:R-:W2:Y:S01]  /*0030*/  LDCU.64 UR4, c[0x0][0x358] ;  /* 0x00006b00ff0477ac */ /* 0x000ea20008000a00 */
[----:B------:R-:W3:Y:S06]  /*0040*/  S2R R0, SR_TID.X ;  /* 0x0000000000007919 */ /* 0x000eec0000002100 */
[----:B------:R-:W0:Y:S08]  /*0050*/  S2UR UR7, SR_CTAID.Y ;  /* 0x00000000000779c3 */ /* 0x000e300000002600 */
[----:B------:R-:W0:Y:S01]  /*0060*/  LDC R4, c[0x0][0x364] ;  /* 0x0000d900ff047b82 */ /* 0x000e220000000800 */
[----:B------:R-:W1:Y:S07]  /*0070*/  LDCU UR8, c[0x0][0x370] ;  /* 0x00006e00ff0877ac */ /* 0x000e6e0008000800 */
[----:B------:R-:W3:Y:S08]  /*0080*/  S2UR UR6, SR_CTAID.X ;  /* 0x00000000000679c3 */ /* 0x000ef00000002500 */
[----:B------:R-:W4:Y:S01]  /*0090*/  LDC.64 R2, c[0x0][0x380] ;  /* 0x0000e000ff027b82 */ /* 0x000f220000000a00 */
[----:B-1----:R-:W-:-:S02]  /*00a0*/  IMAD R6, R5, UR8, RZ ;  /* 0x0000000805067c24 */ /* 0x002fc4000f8e02ff */
[----:B0-----:R-:W-:Y:S02]  /*00b0*/  IMAD R7, R4, UR7, R7 ;  /* 0x0000000704077c24 */ /* 0x001fe4000f8e0207 */
[----:B---3--:R-:W-:-:S04]  /*00c0*/  IMAD R0, R5, UR6, R0 ;  /* 0x0000000605007c24 */ /* 0x008fc8000f8e0200 */
[----:B------:R-:W-:-:S04]  /*00d0*/  IMAD R5, R7, R6, R0 ;  /* 0x0000000607057224 */ /* 0x000fc800078e0200 */
[----:B----4-:R-:W-:Y:S02]  /*00e0*/  IMAD.WIDE R2, R5, 0x4, R2 ;  /* 0x0000000405027825 */ /* 0x010fe400078e0202 */
[----:B------:R-:W0:Y:S04]  /*00f0*/  LDC.64 R4, c[0x0][0x388] ;  /* 0x0000e200ff047b82 */ /* 0x000e280000000a00 */
[----:B--2---:R-:W2:Y:S01]  /*0100*/  LDG.E R3, desc[UR4][R2.64] ;  /* 0x0000000402037981 */ /* 0x004ea2000c1e1900 */
[----:B------:R-:W-:-:S04]  /*0110*/  IMAD R7, R0, R6, R7 ;  /* 0x0000000600077224 */ /* 0x000fc800078e0207 */
[----:B0-----:R-:W-:-:S05]  /*0120*/  IMAD.WIDE R4, R7, 0x4, R4 ;  /* 0x0000000407047825 */ /* 0x001fca00078e0204 */
[----:B--2---:R-:W-:Y:S01]  /*0130*/  STG.E desc[UR4][R4.64], R3 ;  /* 0x0000000304007986 */ /* 0x004fe2000c101904 */
[----:B------:R-:W-:Y:S05]  /*0140*/  EXIT ;  /* 0x000000000000794d */ /* 0x000fea0003800000 */
.L_x_1:
        /* <DEDUP_REMOVED lines=11> */
.L_x_6:


//--------------------- .text._Z7gTrans1PfS_      --------------------------
	.section	.text._Z7gTrans1PfS_,"ax",@progbits
	.align	128
        .global         _Z7gTrans1PfS_
        .type           _Z7gTrans1PfS_,@function
        .size           _Z7gTrans1PfS_,(.L_x_7 - _Z7gTrans1PfS_)
        .other          _Z7gTrans1PfS_,@"STO_CUDA_ENTRY STV_DEFAULT"
_Z7gTrans1PfS_:
.text._Z7gTrans1PfS_:
[----:B------:R-:W-:Y:S01]  /*0000*/  LDC R1, c[0x0][0x37c] ;  /* 0x0000df00ff017b82 */ /* 0x000fe20000000800 */
[----:B------:R-:W0:Y:S07]  /*0010*/  S2R R7, SR_TID.X ;  /* 0x0000000000077919 */ /* 0x000e2e0000002100 */
[----:B------:R-:W0:Y:S01]  /*0020*/  LDC R10, c[0x0][0x360] ;  /* 0x0000d800ff0a7b82 */ /* 0x000e220000000800 */
[----:B------:R-:W1:Y:S01]  /*0030*/  LDCU.64 UR6, c[0x0][0x358] ;  /* 0x00006b00ff0677ac */ /* 0x000e620008000a00 */
[----:B------:R-:W2:Y:S06]  /*0040*/  S2R R12, SR_TID.Y ;  /* 0x00000000000c7919 */ /* 0x000eac0000002200 */
[----:B------:R-:W0:Y:S08]  /*0050*/  S2UR UR8, SR_CTAID.X ;  /* 0x00000000000879c3 */ /* 0x000e300000002500 */
[----:B------:R-:W2:Y:S08]  /*0060*/  S2UR UR9, SR_CTAID.Y ;  /* 0x00000000000979c3 */ /* 0x000eb00000002600 */
[----:B------:R-:W2:Y:S01]  /*0070*/  LDC R11, c[0x0][0x364] ;  /* 0x0000d900ff0b7b82 */ /* 0x000ea20000000800 */
[----:B------:R-:W3:Y:S07]  /*0080*/  LDCU UR4, c[0x0][0x370] ;  /* 0x00006e00ff0477ac */ /* 0x000eee0008000800 */
[----:B------:R-:W4:Y:S01]  /*0090*/  LDC.64 R2, c[0x0][0x380] ;  /* 0x0000e000ff027b82 */ /* 0x000f220000000a00 */
[----:B0-----:R-:W-:-:S02]  /*00a0*/  IMAD R0, R10, UR8, R7 ;  /* 0x000000080a007c24 */ /* 0x001fc4000f8e0207 */
[----:B---3--:R-:W-:Y:S02]  /*00b0*/  IMAD R4, R10, UR4, RZ ;  /* 0x000000040a047c24 */ /* 0x008fe4000f8e02ff */
[----:B--2---:R-:W-:-:S04]  /*00c0*/  IMAD R5, R11, UR9, R12 ;  /* 0x000000090b057c24 */ /* 0x004fc8000f8e020c */
[----:B------:R-:W-:-:S04]  /*00d0*/  IMAD R5, R5, R4, R0 ;  /* 0x0000000405057224 */ /* 0x000fc800078e0200 */
[----:B----4-:R-:W-:-:S05]  /*00e0*/  IMAD.WIDE R2, R5, 0x4, R2 ;  /* 0x0000000405027825 */ /* 0x010fca00078e0202 */
[----:B-1----:R0:W2:Y:S01]  /*00f0*/  LDG.E R0, desc[UR6][R2.64] ;  /* 0x0000000602007981 */ /* 0x0020a2000c1e1900 */
[----:B------:R-:W1:Y:S01]  /*0100*/  S2UR UR5, SR_CgaCtaId ;  /* 0x00000000000579c3 */ /* 0x000e620000008800 */
[----:B------:R-:W-:Y:S01]  /*0110*/  UMOV UR4, 0x400 ;  /* 0x0000040000047882 */ /* 0x000fe20000000000 */
[----:B------:R-:W-:Y:S02]  /*0120*/  IMAD R5, R7, R11, R12 ;  /* 0x0000000b07057224 */ /* 0x000fe400078e020c */
[C-C-:B------:R-:W-:Y:S02]  /*0130*/  IMAD R6, R10.reuse, R12, R7.reuse ;  /* 0x0000000c0a067224 */ /* 0x140fe400078e0207 */
[----:B------:R-:W-:Y:S02]  /*0140*/  IMAD R7, R10, UR9, R7 ;  /* 0x000000090a077c24 */ /* 0x000fe4000f8e0207 */
[----:B0-----:R-:W0:Y:S01]  /*0150*/  LDC.64 R2, c[0x0][0x388] ;  /* 0x0000e200ff027b82 */ /* 0x001e220000000a00 */
[----:B-1----:R-:W-:-:S06]  /*0160*/  ULEA UR4, UR5, UR4, 0x18 ;  /* 0x0000000405047291 */ /* 0x002fcc000f8ec0ff */
[----:B------:R-:W-:Y:S02]  /*0170*/  LEA R5, R5, UR4, 0x2 ;  /* 0x0000000405057c11 */ /* 0x000fe4000f8e10ff */
[----:B------:R-:W-:Y:S01]  /*0180*/  LEA R8, R6, UR4, 0x2 ;  /* 0x0000000406087c11 */ /* 0x000fe2000f8e10ff */
[----:B------:R-:W-:-:S04]  /*0190*/  IMAD R6, R11, UR8, R12 ;  /* 0x000000080b067c24 */ /* 0x000fc8000f8e020c */
[----:B------:R-:W-:-:S04]  /*01a0*/  IMAD R7, R4, R6, R7 ;  /* 0x0000000604077224 */ /* 0x000fc800078e0207 */
[----:B0-----:R-:W-:Y:S01]  /*01b0*/  IMAD.WIDE R2, R7, 0x4, R2 ;  /* 0x0000000407027825 */ /* 0x001fe200078e0202 */
[----:B--2---:R-:W-:Y:S01]  /*01c0*/  STS [R5], R0 ;  /* 0x0000000005007388 */ /* 0x004fe20000000800 */
[----:B------:R-:W-:Y:S06]  /*01d0*/  BAR.SYNC.DEFER_BLOCKING 0x0 ;  /* 0x0000000000007b1d */ /* 0x000fec0000010000 */
[----:B------:R-:W0:Y:S04]  /*01e0*/  LDS R9, [R8] ;  /* 0x0000000008097984 */ /* 0x000e280000000800 */
[----:B0-----:R-:W-:Y:S01]  /*01f0*/  STG.E desc[UR6][R2.64], R9 ;  /* 0x0000000902007986 */ /* 0x001fe2000c101906 */
[----:B------:R-:W-:Y:S05]  /*0200*/  EXIT ;  /* 0x000000000000794d */ /* 0x000fea0003800000 */
.L_x_2:
        /* <DEDUP_REMOVED lines=15> */
.L_x_7:


//--------------------- .text._Z7gTrans2PfS_      --------------------------
	.section	.text._Z7gTrans2PfS_,"ax",@progbits
	.align	128
        .global         _Z7gTrans2PfS_
        .type           _Z7gTrans2PfS_,@function
        .size           _Z7gTrans2PfS_,(.L_x_8 - _Z7gTrans2PfS_)
        .other          _Z7gTrans2PfS_,@"STO_CUDA_ENTRY STV_DEFAULT"
_Z7gTrans2PfS_:
.text._Z7gTrans2PfS_:
        /* <DEDUP_REMOVED lines=18> */
[----:B------:R-:W-:-:S06]  /*0120*/  IMAD R7, R7, UR9, R10 ;  /* 0x0000000907077c24 */ /* 0x000fcc000f8e020a */
[----:B0-----:R-:W0:Y:S01]  /*0130*/  LDC.64 R2, c[0x0][0x388] ;  /* 0x0000e200ff027b82 */ /* 0x001e220000000a00 */
[----:B-1----:R-:W-:-:S06]  /*0140*/  ULEA UR4, UR5, UR4, 0x18 ;  /* 0x0000000405047291 */ /* 0x002fcc000f8ec0ff */
[C---:B------:R-:W-:Y:S02]  /*0150*/  LEA R5, R11.reuse, UR4, 0x8 ;  /* 0x000000040b057c11 */ /* 0x040fe4000f8e40ff */
[C---:B------:R-:W-:Y:S02]  /*0160*/  LEA R6, R10.reuse, UR4, 0x8 ;  /* 0x000000040a067c11 */ /* 0x040fe4000f8e40ff */
[----:B------:R-:W-:Y:S02]  /*0170*/  LEA R5, R10, R5, 0x2 ;  /* 0x000000050a057211 */ /* 0x000fe400078e10ff */
[----:B------:R-:W-:Y:S01]  /*0180*/  LEA R8, R11, R6, 0x2 ;  /* 0x000000060b087211 */ /* 0x000fe200078e10ff */
        /* <DEDUP_REMOVED lines=8> */
.L_x_3:
        /* <DEDUP_REMOVED lines=15> */
.L_x_8:


//--------------------- .text._Z7gTrans3PfS_      --------------------------
	.section	.text._Z7gTrans3PfS_,"ax",@progbits
	.align	128
        .global         _Z7gTrans3PfS_
        .type           _Z7gTrans3PfS_,@function
        .size           _Z7gTrans3PfS_,(.L_x_9 - _Z7gTrans3PfS_)
        .other          _Z7gTrans3PfS_,@"STO_CUDA_ENTRY STV_DEFAULT"
_Z7gTrans3PfS_:
.text._Z7gTrans3PfS_:
        /* <DEDUP_REMOVED lines=16> */
[----:B------:R-:W-:Y:S01]  /*0100*/  MOV R5, 0x400 ;  /* 0x0000040000057802 */ /* 0x000fe20000000f00 */
[----:B------:R-:W1:Y:S01]  /*0110*/  S2R R6, SR_CgaCtaId ;  /* 0x0000000000067919 */ /* 0x000e620000008800 */
[----:B0-----:R-:W0:Y:S02]  /*0120*/  LDC.64 R2, c[0x0][0x388] ;  /* 0x0000e200ff027b82 */ /* 0x001e240000000a00 */
[----:B-1----:R-:W-:-:S05]  /*0130*/  LEA R5, R6, R5, 0x18 ;  /* 0x0000000506057211 */ /* 0x002fca00078ec0ff */
[--C-:B------:R-:W-:Y:S02]  /*0140*/  IMAD R6, R12, 0x104, R5.reuse ;  /* 0x000001040c067824 */ /* 0x100fe400078e0205 */
[----:B------:R-:W-:-:S03]  /*0150*/  IMAD R7, R10, 0x104, R5 ;  /* 0x000001040a077824 */ /* 0x000fc600078e0205 */
[----:B------:R-:W-:Y:S01]  /*0160*/  LEA R5, R10, R6, 0x2 ;  /* 0x000000060a057211 */ /* 0x000fe200078e10ff */
[----:B------:R-:W-:Y:S01]  /*0170*/  IMAD R6, R13, UR6, R12 ;  /* 0x000000060d067c24 */ /* 0x000fe2000f8e020c */
        /* <DEDUP_REMOVED lines=9> */
.L_x_4:
        /* <DEDUP_REMOVED lines=15> */
.L_x_9:


//--------------------- .nv.shared._Z5gInitPf     --------------------------
	.section	.nv.shared._Z5gInitPf,"aw",@nobits
	.sectionflags	@""
	.align	16
	.zero		1024


//--------------------- .nv.shared.reserved.0     --------------------------
	.section	.nv.shared.reserved.0,"aw",@nobits
	.weak		__nv_reservedSMEM_offset_0_alias
	.size		__nv_reservedSMEM_offset_0_alias, 0, 64
	.other		__nv_reservedSMEM_offset_0_alias,@"STO_CUDA_RESERVED_SHARED STV_DEFAULT"
__nv_reservedSMEM_offset_0_alias:
	.zero		0
	.zero		64


//--------------------- .nv.shared._Z6gTransPfS_  --------------------------
	.section	.nv.shared._Z6gTransPfS_,"aw",@nobits
	.sectionflags	@""
	.align	16
	.zero		1024


//--------------------- .nv.shared._Z7gTrans1PfS_ --------------------------
	.section	.nv.shared._Z7gTrans1PfS_,"aw",@nobits
	.sectionflags	@""
	.align	16
	.zero		1024


//--------------------- .nv.shared._Z7gTrans2PfS_ --------------------------
	.section	.nv.shared._Z7gTrans2PfS_,"aw",@nobits
	.sectionflags	@""
	.align	16
.nv.shared._Z7gTrans2PfS_:
	.zero		17408


//--------------------- .nv.shared._Z7gTrans3PfS_ --------------------------
	.section	.nv.shared._Z7gTrans3PfS_,"aw",@nobits
	.sectionflags	@""
	.align	16
.nv.shared._Z7gTrans3PfS_:
	.zero		17664


//--------------------- .nv.constant0._Z5gInitPf  --------------------------
	.section	.nv.constant0._Z5gInitPf,"a",@progbits
	.sectionflags	@""
	.align	4
.nv.constant0._Z5gInitPf:
	.zero		904


//--------------------- .nv.constant0._Z6gTransPfS_ --------------------------
	.section	.nv.constant0._Z6gTransPfS_,"a",@progbits
	.sectionflags	@""
	.align	4
.nv.constant0._Z6gTransPfS_:
	.zero		912


//--------------------- .nv.constant0._Z7gTrans1PfS_ --------------------------
	.section	.nv.constant0._Z7gTrans1PfS_,"a",@progbits
	.sectionflags	@""
	.align	4
.nv.constant0._Z7gTrans1PfS_:
	.zero		912


//--------------------- .nv.constant0._Z7gTrans2PfS_ --------------------------
	.section	.nv.constant0._Z7gTrans2PfS_,"a",@progbits
	.sectionflags	@""
	.align	4
.nv.constant0._Z7gTrans2PfS_:
	.zero		912


//--------------------- .nv.constant0._Z7gTrans3PfS_ --------------------------
	.section	.nv.constant0._Z7gTrans3PfS_,"a",@progbits
	.sectionflags	@""
	.align	4
.nv.constant0._Z7gTrans3PfS_:
	.zero		912


//--------------------- SYMBOLS --------------------------

	.type		.nv.reservedSmem.offset0,@object
	.size		.nv.reservedSmem.offset0,0x4
	.type		.nv.reservedSmem.cap,@object
	.size		.nv.reservedSmem.cap,0x4
